//
// Generated by NVIDIA NVVM Compiler
//
// Compiler Build ID: CL-36424714
// Cuda compilation tools, release 13.0, V13.0.88
// Based on NVVM 20.0.0
//

.version 9.0
.target sm_100
.address_size 64

	// .globl	_Z13dotProductGPUPfS_S_i
// _ZZ13dotProductGPUPfS_S_iE5cache has been demoted

.visible .entry _Z13dotProductGPUPfS_S_i(
	.param .u64 .ptr .align 1 _Z13dotProductGPUPfS_S_i_param_0,
	.param .u64 .ptr .align 1 _Z13dotProductGPUPfS_S_i_param_1,
	.param .u64 .ptr .align 1 _Z13dotProductGPUPfS_S_i_param_2,
	.param .u32 _Z13dotProductGPUPfS_S_i_param_3
)
{
	.reg .pred 	%p<7>;
	.reg .b32 	%r<20>;
	.reg .b32 	%f<12>;
	.reg .b64 	%rd<10>;
	// demoted variable
	.shared .align 4 .b8 _ZZ13dotProductGPUPfS_S_iE5cache[4096];
	ld.param.u64 	%rd3, [_Z13dotProductGPUPfS_S_i_param_0];
	ld.param.u64 	%rd4, [_Z13dotProductGPUPfS_S_i_param_1];
	ld.param.u64 	%rd5, [_Z13dotProductGPUPfS_S_i_param_2];
	ld.param.u32 	%r10, [_Z13dotProductGPUPfS_S_i_param_3];
	mov.u32 	%r1, %tid.x;
	mov.u32 	%r19, %ntid.x;
	mov.u32 	%r11, %ctaid.x;
	mad.lo.s32 	%r18, %r19, %r11, %r1;
	shl.b32 	%r12, %r1, 2;
	mov.u32 	%r13, _ZZ13dotProductGPUPfS_S_iE5cache;
	add.s32 	%r4, %r13, %r12;
	mov.b32 	%r14, 0;
	st.shared.u32 	[%r4], %r14;
	bar.sync 	0;
	setp.ge.s32 	%p1, %r18, %r10;
	@%p1 bra 	$L__BB0_4;
	mov.u32 	%r15, %nctaid.x;
	mul.lo.s32 	%r5, %r19, %r15;
	cvta.to.global.u64 	%rd1, %rd3;
	cvta.to.global.u64 	%rd2, %rd4;
	mov.f32 	%f11, 0f00000000;
$L__BB0_2:
	mul.wide.s32 	%rd6, %r18, 4;
	add.s64 	%rd7, %rd1, %rd6;
	ld.global.f32 	%f4, [%rd7];
	add.s64 	%rd8, %rd2, %rd6;
	ld.global.f32 	%f5, [%rd8];
	fma.rn.f32 	%f11, %f4, %f5, %f11;
	add.s32 	%r18, %r18, %r5;
	setp.lt.s32 	%p2, %r18, %r10;
	@%p2 bra 	$L__BB0_2;
	st.shared.f32 	[%r4], %f11;
$L__BB0_4:
	bar.sync 	0;
	setp.lt.u32 	%p3, %r19, 2;
	@%p3 bra 	$L__BB0_8;
$L__BB0_5:
	shr.u32 	%r9, %r19, 1;
	setp.ge.u32 	%p4, %r1, %r9;
	@%p4 bra 	$L__BB0_7;
	shl.b32 	%r16, %r9, 2;
	add.s32 	%r17, %r4, %r16;
	ld.shared.f32 	%f6, [%r17];
	ld.shared.f32 	%f7, [%r4];
	add.f32 	%f8, %f6, %f7;
	st.shared.f32 	[%r4], %f8;
$L__BB0_7:
	bar.sync 	0;
	setp.gt.u32 	%p5, %r19, 3;
	mov.u32 	%r19, %r9;
	@%p5 bra 	$L__BB0_5;
$L__BB0_8:
	setp.ne.s32 	%p6, %r1, 0;
	@%p6 bra 	$L__BB0_10;
	bar.sync 	0;
	ld.shared.f32 	%f9, [_ZZ13dotProductGPUPfS_S_iE5cache];
	cvta.to.global.u64 	%rd9, %rd5;
	atom.global.add.f32 	%f10, [%rd9], %f9;
$L__BB0_10:
	ret;

}


// ===== COMPILED SASS (sm_100) =====

	.target	sm_100

	.elftype	@"ET_EXEC"


//--------------------- .note.nv.tkinfo           --------------------------
	.section	.note.nv.tkinfo,"",@"SHT_NOTE"
	.sectionflags	@"SHF_NOTE_NV_TKINFO"
	.tkinfo
        /*0018*/ 	.word	0x00000002
        /*0030*/ 	.string	""
        /*0030*/ 	.string	"ptxas"
        /*0030*/ 	.string	"Cuda compilation tools, release 13.0, V13.0.88"
        /*0030*/ 	.string	"Build cuda_13.0.r13.0/compiler.36424714_0"
        /*0030*/ 	.string	"-arch sm_100 -m 64 "



//--------------------- .note.nv.cuinfo           --------------------------
	.section	.note.nv.cuinfo,"",@"SHT_NOTE"
	.sectionflags	@"SHF_NOTE_NV_CUINFO"
        /*0018*/ 	.short	0x0002
        /*001a*/ 	.short	0x0064
        /*001c*/ 	.short	0x0082
	.zero		2


//--------------------- .nv.info                  --------------------------
	.section	.nv.info,"",@"SHT_CUDA_INFO"
	.align	4


	//----- nvinfo : EIATTR_REGCOUNT
	.align		4
        /*0000*/ 	.byte	0x04, 0x2f
        /*0002*/ 	.short	(.L_1 - .L_0)
	.align		4
.L_0:
        /*0004*/ 	.word	index@(_Z13dotProductGPUPfS_S_i)
        /*0008*/ 	.word	0x00000012


	//----- nvinfo : EIATTR_FRAME_SIZE
	.align		4
.L_1:
        /*000c*/ 	.byte	0x04, 0x11
        /*000e*/ 	.short	(.L_3 - .L_2)
	.align		4
.L_2:
        /*0010*/ 	.word	index@(_Z13dotProductGPUPfS_S_i)
        /*0014*/ 	.word	0x00000000


	//----- nvinfo : EIATTR_MIN_STACK_SIZE
	.align		4
.L_3:
        /*0018*/ 	.byte	0x04, 0x12
        /*001a*/ 	.short	(.L_5 - .L_4)
	.align		4
.L_4:
        /*001c*/ 	.word	index@(_Z13dotProductGPUPfS_S_i)
        /*0020*/ 	.word	0x00000000
.L_5:


//--------------------- .nv.compat                --------------------------
	.section	.nv.compat,"",@"SHT_CUDA_COMPAT_INFO"
	.align	4
        /*0000*/ 	.byte	0x02, 0x09, 0x00, 0x00, 0x02, 0x02, 0x01, 0x00, 0x02, 0x05, 0x05, 0x00, 0x03, 0x07, 0x01, 0x01
        /*0010*/ 	.byte	0x02, 0x03, 0x00, 0x00, 0x02, 0x06, 0x01, 0x00, 0x04, 0x0b, 0x08, 0x00, 0x09, 0x00, 0x00, 0x00
        /*0020*/ 	.byte	0x00, 0x00, 0x00, 0x00


//--------------------- .nv.info._Z13dotProductGPUPfS_S_i --------------------------
	.section	.nv.info._Z13dotProductGPUPfS_S_i,"",@"SHT_CUDA_INFO"
	.sectionflags	@""
	.align	4


	//----- nvinfo : EIATTR_CUDA_API_VERSION
	.align		4
        /*0000*/ 	.byte	0x04, 0x37
        /*0002*/ 	.short	(.L_7 - .L_6)
.L_6:
        /*0004*/ 	.word	0x00000082


	//----- nvinfo : EIATTR_KPARAM_INFO
	.align		4
.L_7:
        /*0008*/ 	.byte	0x04, 0x17
        /*000a*/ 	.short	(.L_9 - .L_8)
.L_8:
        /*000c*/ 	.word	0x00000000
        /*0010*/ 	.short	0x0003
        /*0012*/ 	.short	0x0018
        /*0014*/ 	.byte	0x00, 0xf0, 0x11, 0x00


	//----- nvinfo : EIATTR_KPARAM_INFO
	.align		4
.L_9:
        /*0018*/ 	.byte	0x04, 0x17
        /*001a*/ 	.short	(.L_11 - .L_10)
.L_10:
        /*001c*/ 	.word	0x00000000
        /*0020*/ 	.short	0x0002
        /*0022*/ 	.short	0x0010
        /*0024*/ 	.byte	0x00, 0xf5, 0x21, 0x00


	//----- nvinfo : EIATTR_KPARAM_INFO
	.align		4
.L_11:
        /*0028*/ 	.byte	0x04, 0x17
        /*002a*/ 	.short	(.L_13 - .L_12)
.L_12:
        /*002c*/ 	.word	0x00000000
        /*0030*/ 	.short	0x0001
        /*0032*/ 	.short	0x0008
        /*0034*/ 	.byte	0x00, 0xf5, 0x21, 0x00


	//----- nvinfo : EIATTR_KPARAM_INFO
	.align		4
.L_13:
        /*0038*/ 	.byte	0x04, 0x17
        /*003a*/ 	.short	(.L_15 - .L_14)
.L_14:
        /*003c*/ 	.word	0x00000000
        /*0040*/ 	.short	0x0000
        /*0042*/ 	.short	0x0000
        /*0044*/ 	.byte	0x00, 0xf5, 0x21, 0x00


	//----- nvinfo : EIATTR_SPARSE_MMA_MASK
	.align		4
.L_15:
        /*0048*/ 	.byte	0x03, 0x50
        /*004a*/ 	.short	0x0000


	//----- nvinfo : EIATTR_MAXREG_COUNT
	.align		4
        /*004c*/ 	.byte	0x03, 0x1b
        /*004e*/ 	.short	0x00ff


	//----- nvinfo : EIATTR_NUM_BARRIERS
	.align		4
        /*0050*/ 	.byte	0x02, 0x4c
        /*0052*/ 	.byte	0x01
	.zero		1


	//----- nvinfo : EIATTR_MERCURY_ISA_VERSION
	.align		4
        /*0054*/ 	.byte	0x03, 0x5f
        /*0056*/ 	.short	0x0101


	//----- nvinfo : EIATTR_VRC_CTA_INIT_COUNT
	.align		4
        /*0058*/ 	.byte	0x02, 0x4a
	.zero		1
	.zero		1


	//----- nvinfo : EIATTR_EXIT_INSTR_OFFSETS
	.align		4
        /*005c*/ 	.byte	0x04, 0x1c
        /*005e*/ 	.short	(.L_17 - .L_16)


	//   ....[0]....
.L_16:
        /*0060*/ 	.word	0x00000310


	//   ....[1]....
        /*0064*/ 	.word	0x00000390


	//----- nvinfo : EIATTR_CRS_STACK_SIZE
	.align		4
.L_17:
        /*0068*/ 	.byte	0x04, 0x1e
        /*006a*/ 	.short	(.L_19 - .L_18)
.L_18:
        /*006c*/ 	.word	0x00000000


	//----- nvinfo : EIATTR_CBANK_PARAM_SIZE
	.align		4
.L_19:
        /*0070*/ 	.byte	0x03, 0x19
        /*0072*/ 	.short	0x001c


	//----- nvinfo : EIATTR_PARAM_CBANK
	.align		4
        /*0074*/ 	.byte	0x04, 0x0a
        /*0076*/ 	.short	(.L_21 - .L_20)
	.align		4
.L_20:
        /*0078*/ 	.word	index@(.nv.constant0._Z13dotProductGPUPfS_S_i)
        /*007c*/ 	.short	0x0380
        /*007e*/ 	.short	0x001c


	//----- nvinfo : EIATTR_SW_WAR
	.align		4
.L_21:
        /*0080*/ 	.byte	0x04, 0x36
        /*0082*/ 	.short	(.L_23 - .L_22)
.L_22:
        /*0084*/ 	.word	0x00000008
.L_23:


//--------------------- .nv.callgraph             --------------------------
	.section	.nv.callgraph,"",@"SHT_CUDA_CALLGRAPH"
	.align	4
	.sectionentsize	8
	.align		4
        /*0000*/ 	.word	0x00000000
	.align		4
        /*0004*/ 	.word	0xffffffff
	.align		4
        /*0008*/ 	.word	0x00000000
	.align		4
        /*000c*/ 	.word	0xfffffffe
	.align		4
        /*0010*/ 	.word	0x00000000
	.align		4
        /*0014*/ 	.word	0xfffffffd
	.align		4
        /*0018*/ 	.word	0x00000000
	.align		4
        /*001c*/ 	.word	0xfffffffc


//--------------------- .text._Z13dotProductGPUPfS_S_i --------------------------
	.section	.text._Z13dotProductGPUPfS_S_i,"ax",@progbits
	.align	128
        .global         _Z13dotProductGPUPfS_S_i
        .type           _Z13dotProductGPUPfS_S_i,@function
        .size           _Z13dotProductGPUPfS_S_i,(.L_x_7 - _Z13dotProductGPUPfS_S_i)
        .other          _Z13dotProductGPUPfS_S_i,@"STO_CUDA_ENTRY STV_DEFAULT"
_Z13dotProductGPUPfS_S_i:
.text._Z13dotProductGPUPfS_S_i:
[----:B------:R-:W-:Y:S08]  /*0000*/  LDC R1, c[0x0][0x37c] ;  /* 0x0000df00ff017b82 */ /* 0x000ff00000000800 */
[----:B------:R-:W0:Y:S01]  /*0010*/  S2UR UR5, SR_CgaCtaId ;  /* 0x00000000000579c3 */ /* 0x000e220000008800 */
[----:B------:R-:W1:Y:S01]  /*0020*/  S2R R12, SR_TID.X ;  /* 0x00000000000c7919 */ /* 0x000e620000002100 */
[----:B------:R-:W2:Y:S01]  /*0030*/  LDCU UR8, c[0x0][0x360] ;  /* 0x00006c00ff0877ac */ /* 0x000ea20008000800 */
[----:B------:R-:W-:Y:S01]  /*0040*/  BSSY.RECONVERGENT B0, `(.L_x_0) ;  /* 0x000001d000007945 */ /* 0x000fe20003800200 */
[----:B------:R-:W3:Y:S01]  /*0050*/  S2R R3, SR_CTAID.X ;  /* 0x0000000000037919 */ /* 0x000ee20000002500 */
[----:B------:R-:W-:Y:S01]  /*0060*/  UMOV UR4, 0x400 ;  /* 0x0000040000047882 */ /* 0x000fe20000000000 */
[----:B------:R-:W4:Y:S01]  /*0070*/  LDCU.64 UR6, c[0x0][0x358] ;  /* 0x00006b00ff0677ac */ /* 0x000f220008000a00 */
[----:B--2---:R-:W-:Y:S01]  /*0080*/  IMAD.U32 R11, RZ, RZ, UR8 ;  /* 0x00000008ff0b7e24 */ /* 0x004fe2000f8e00ff */
[----:B0-----:R-:W-:Y:S01]  /*0090*/  ULEA UR4, UR5, UR4, 0x18 ;  /* 0x0000000405047291 */ /* 0x001fe2000f8ec0ff */
[----:B------:R-:W0:Y:S05]  /*00a0*/  LDCU UR5, c[0x0][0x398] ;  /* 0x00007300ff0577ac */ /* 0x000e2a0008000800 */
[----:B-1----:R-:W-:Y:S01]  /*00b0*/  LEA R10, R12, UR4, 0x2 ;  /* 0x000000040c0a7c11 */ /* 0x002fe2000f8e10ff */
[----:B---3--:R-:W-:-:S04]  /*00c0*/  IMAD R0, R3, UR8, R12 ;  /* 0x0000000803007c24 */ /* 0x008fc8000f8e020c */
[----:B------:R1:W-:Y:S01]  /*00d0*/  STS [R10], RZ ;  /* 0x000000ff0a007388 */ /* 0x0003e20000000800 */
[----:B------:R-:W-:Y:S01]  /*00e0*/  BAR.SYNC.DEFER_BLOCKING 0x0 ;  /* 0x0000000000007b1d */ /* 0x000fe20000010000 */
[----:B0-----:R-:W-:-:S13]  /*00f0*/  ISETP.GE.AND P0, PT, R0, UR5, PT ;  /* 0x0000000500007c0c */ /* 0x001fda000bf06270 */
[----:B-1--4-:R-:W-:Y:S05]  /*0100*/  @P0 BRA `(.L_x_1) ;  /* 0x0000000000400947 */ /* 0x012fea0003800000 */
[----:B------:R-:W0:Y:S01]  /*0110*/  LDC.64 R6, c[0x0][0x380] ;  /* 0x0000e000ff067b82 */ /* 0x000e220000000a00 */
[----:B------:R-:W1:Y:S01]  /*0120*/  LDCU UR4, c[0x0][0x370] ;  /* 0x00006e00ff0477ac */ /* 0x000e620008000800 */
[----:B------:R-:W-:Y:S01]  /*0130*/  HFMA2 R13, -RZ, RZ, 0, 0 ;  /* 0x00000000ff0d7431 */ /* 0x000fe200000001ff */
[----:B------:R-:W-:Y:S05]  /*0140*/  BSSY.RECONVERGENT B1, `(.L_x_2) ;  /* 0x000000b000017945 */ /* 0x000fea0003800200 */
[----:B------:R-:W2:Y:S01]  /*0150*/  LDC.64 R8, c[0x0][0x388] ;  /* 0x0000e200ff087b82 */ /* 0x000ea20000000a00 */
[----:B-1----:R-:W-:-:S07]  /*0160*/  IMAD R15, R11, UR4, RZ ;  /* 0x000000040b0f7c24 */ /* 0x002fce000f8e02ff */
.L_x_3:
[----:B0-----:R-:W-:-:S04]  /*0170*/  IMAD.WIDE R2, R0, 0x4, R6 ;  /* 0x0000000400027825 */ /* 0x001fc800078e0206 */
[----:B--2---:R-:W-:Y:S02]  /*0180*/  IMAD.WIDE R4, R0, 0x4, R8 ;  /* 0x0000000400047825 */ /* 0x004fe400078e0208 */
[----:B------:R-:W2:Y:S04]  /*0190*/  LDG.E R2, desc[UR6][R2.64] ;  /* 0x0000000602027981 */ /* 0x000ea8000c1e1900 */
[----:B------:R-:W2:Y:S01]  /*01a0*/  LDG.E R4, desc[UR6][R4.64] ;  /* 0x0000000604047981 */ /* 0x000ea2000c1e1900 */
[----:B------:R-:W-:-:S05]  /*01b0*/  IMAD.IADD R0, R15, 0x1, R0 ;  /* 0x000000010f007824 */ /* 0x000fca00078e0200 */
[----:B------:R-:W-:Y:S01]  /*01c0*/  ISETP.GE.AND P0, PT, R0, UR5, PT ;  /* 0x0000000500007c0c */ /* 0x000fe2000bf06270 */
[----:B--2---:R-:W-:-:S12]  /*01d0*/  FFMA R13, R2, R4, R13 ;  /* 0x00000004020d7223 */ /* 0x004fd8000000000d */
[----:B------:R-:W-:Y:S05]  /*01e0*/  @!P0 BRA `(.L_x_3) ;  /* 0xfffffffc00e08947 */ /* 0x000fea000383ffff */
[----:B------:R-:W-:Y:S05]  /*01f0*/  BSYNC.RECONVERGENT B1 ;  /* 0x0000000000017941 */ /* 0x000fea0003800200 */
.L_x_2:
[----:B------:R0:W-:Y:S02]  /*0200*/  STS [R10], R13 ;  /* 0x0000000d0a007388 */ /* 0x0001e40000000800 */
.L_x_1:
[----:B------:R-:W-:Y:S05]  /*0210*/  BSYNC.RECONVERGENT B0 ;  /* 0x0000000000007941 */ /* 0x000fea0003800200 */
.L_x_0:
[----:B------:R-:W-:Y:S01]  /*0220*/  BAR.SYNC.DEFER_BLOCKING 0x0 ;  /* 0x0000000000007b1d */ /* 0x000fe20000010000 */
[----:B------:R-:W-:Y:S02]  /*0230*/  ISETP.GE.U32.AND P1, PT, R11, 0x2, PT ;  /* 0x000000020b00780c */ /* 0x000fe40003f26070 */
[----:B------:R-:W-:-:S11]  /*0240*/  ISETP.NE.AND P0, PT, R12, RZ, PT ;  /* 0x000000ff0c00720c */ /* 0x000fd60003f05270 */
[----:B------:R-:W-:Y:S05]  /*0250*/  @!P1 BRA `(.L_x_4) ;  /* 0x00000000002c9947 */ /* 0x000fea0003800000 */
.L_x_5:
[----:B------:R-:W-:-:S04]  /*0260*/  SHF.R.U32.HI R5, RZ, 0x1, R11 ;  /* 0x00000001ff057819 */ /* 0x000fc8000001160b */
[----:B------:R-:W-:-:S13]  /*0270*/  ISETP.GE.U32.AND P1, PT, R12, R5, PT ;  /* 0x000000050c00720c */ /* 0x000fda0003f26070 */
[----:B------:R-:W-:Y:S01]  /*0280*/  @!P1 LEA R0, R5, R10, 0x2 ;  /* 0x0000000a05009211 */ /* 0x000fe200078e10ff */
[----:B------:R-:W-:Y:S05]  /*0290*/  @!P1 LDS R3, [R10] ;  /* 0x000000000a039984 */ /* 0x000fea0000000800 */
[----:B------:R-:W1:Y:S02]  /*02a0*/  @!P1 LDS R0, [R0] ;  /* 0x0000000000009984 */ /* 0x000e640000000800 */
[----:B-1----:R-:W-:-:S05]  /*02b0*/  @!P1 FADD R3, R0, R3 ;  /* 0x0000000300039221 */ /* 0x002fca0000000000 */
[----:B------:R1:W-:Y:S01]  /*02c0*/  @!P1 STS [R10], R3 ;  /* 0x000000030a009388 */ /* 0x0003e20000000800 */
[----:B------:R-:W-:Y:S01]  /*02d0*/  BAR.SYNC.DEFER_BLOCKING 0x0 ;  /* 0x0000000000007b1d */ /* 0x000fe20000010000 */
[----:B------:R-:W-:Y:S01]  /*02e0*/  ISETP.GT.U32.AND P1, PT, R11, 0x3, PT ;  /* 0x000000030b00780c */ /* 0x000fe20003f24070 */
[----:B------:R-:W-:-:S12]  /*02f0*/  IMAD.MOV.U32 R11, RZ, RZ, R5 ;  /* 0x000000ffff0b7224 */ /* 0x000fd800078e0005 */
[----:B-1----:R-:W-:Y:S05]  /*0300*/  @P1 BRA `(.L_x_5) ;  /* 0xfffffffc00d41947 */ /* 0x002fea000383ffff */
.L_x_4:
[----:B------:R-:W-:Y:S05]  /*0310*/  @P0 EXIT ;  /* 0x000000000000094d */ /* 0x000fea0003800000 */
[----:B------:R-:W1:Y:S08]  /*0320*/  S2UR UR5, SR_CgaCtaId ;  /* 0x00000000000579c3 */ /* 0x000e700000008800 */
[----:B------:R-:W-:Y:S06]  /*0330*/  BAR.SYNC.DEFER_BLOCKING 0x0 ;  /* 0x0000000000007b1d */ /* 0x000fec0000010000 */
[----:B------:R-:W-:-:S02]  /*0340*/  UMOV UR4, 0x400 ;  /* 0x0000040000047882 */ /* 0x000fc40000000000 */
[----:B------:R-:W2:Y:S01]  /*0350*/  LDC.64 R2, c[0x0][0x390] ;  /* 0x0000e400ff027b82 */ /* 0x000ea20000000a00 */
[----:B-1----:R-:W-:-:S09]  /*0360*/  ULEA UR4, UR5, UR4, 0x18 ;  /* 0x0000000405047291 */ /* 0x002fd2000f8ec0ff */
[----:B------:R-:W2:Y:S04]  /*0370*/  LDS R5, [UR4] ;  /* 0x00000004ff057984 */ /* 0x000ea80008000800 */
[----:B--2---:R-:W-:Y:S01]  /*0380*/  REDG.E.ADD.F32.FTZ.RN.STRONG.GPU desc[UR6][R2.64], R5 ;  /* 0x00000005020079a6 */ /* 0x004fe2000c12f306 */
[----:B------:R-:W-:Y:S05]  /*0390*/  EXIT ;  /* 0x000000000000794d */ /* 0x000fea0003800000 */
.L_x_6:
[----:B------:R-:W-:-:S00]  /*03a0*/  BRA `(.L_x_6) ;  /* 0xfffffffc00fc7947 */ /* 0x000fc0000383ffff */
[----:B------:R-:W-:-:S00]  /*03b0*/  NOP ;  /* 0x0000000000007918 */ /* 0x000fc00000000000 */
        /* <DEDUP_REMOVED lines=12> */
.L_x_7:


//--------------------- .nv.shared._Z13dotProductGPUPfS_S_i --------------------------
	.section	.nv.shared._Z13dotProductGPUPfS_S_i,"aw",@nobits
	.sectionflags	@""
	.align	4
.nv.shared._Z13dotProductGPUPfS_S_i:
	.zero		5120


//--------------------- .nv.shared.reserved.0     --------------------------
	.section	.nv.shared.reserved.0,"aw",@nobits
	.weak		__nv_reservedSMEM_offset_0_alias
	.size		__nv_reservedSMEM_offset_0_alias, 0, 64
	.other		__nv_reservedSMEM_offset_0_alias,@"STO_CUDA_RESERVED_SHARED STV_DEFAULT"
__nv_reservedSMEM_offset_0_alias:
	.zero		0
	.zero		64


//--------------------- .nv.constant0._Z13dotProductGPUPfS_S_i --------------------------
	.section	.nv.constant0._Z13dotProductGPUPfS_S_i,"a",@progbits
	.sectionflags	@""
	.align	4
.nv.constant0._Z13dotProductGPUPfS_S_i:
	.zero		924


//--------------------- SYMBOLS --------------------------

	.type		.nv.reservedSmem.offset0,@object
	.size		.nv.reservedSmem.offset0,0x4
	.type		.nv.reservedSmem.cap,@object
	.size		.nv.reservedSmem.cap,0x4
